//
// Generated by NVIDIA NVVM Compiler
//
// Compiler Build ID: CL-36424714
// Cuda compilation tools, release 13.0, V13.0.88
// Based on NVVM 20.0.0
//

.version 9.0
.target sm_100
.address_size 64

	// .globl	_Z6matMulPK6__halfS1_PS_

.visible .entry _Z6matMulPK6__halfS1_PS_(
	.param .u64 .ptr .align 1 _Z6matMulPK6__halfS1_PS__param_0,
	.param .u64 .ptr .align 1 _Z6matMulPK6__halfS1_PS__param_1,
	.param .u64 .ptr .align 1 _Z6matMulPK6__halfS1_PS__param_2
)
{
	.reg .b16 	%rs<2>;
	.reg .b32 	%r<23>;
	.reg .b32 	%f<2>;
	.reg .b64 	%rd<7>;

	ld.param.u64 	%rd1, [_Z6matMulPK6__halfS1_PS__param_0];
	ld.param.u64 	%rd2, [_Z6matMulPK6__halfS1_PS__param_1];
	ld.param.u64 	%rd3, [_Z6matMulPK6__halfS1_PS__param_2];
	mov.f32 	%f1, 0f00000000;
	// begin inline asm
	{  cvt.rn.f16.f32 %rs1, %f1;}

	// end inline asm
	mov.b32 	%r1, {%rs1, %rs1};
	cvta.to.global.u64 	%rd4, %rd1;
	cvta.to.global.u64 	%rd5, %rd2;
	cvta.to.global.u64 	%rd6, %rd3;
	mov.b32 	%r2, 16;
	wmma.load.a.sync.aligned.col.m16n16k16.global.f16 	{%r3, %r4, %r5, %r6, %r7, %r8, %r9, %r10}, [%rd4], %r2;
	wmma.load.b.sync.aligned.col.m16n16k16.global.f16 	{%r11, %r12, %r13, %r14, %r15, %r16, %r17, %r18}, [%rd5], %r2;
	wmma.mma.sync.aligned.col.col.m16n16k16.f16.f16 {%r19, %r20, %r21, %r22}, {%r3, %r4, %r5, %r6, %r7, %r8, %r9, %r10}, {%r11, %r12, %r13, %r14, %r15, %r16, %r17, %r18}, {%r1, %r1, %r1, %r1};
	wmma.store.d.sync.aligned.col.m16n16k16.global.f16 	[%rd6], {%r19, %r20, %r21, %r22}, %r2;
	ret;

}


// ===== COMPILED SASS (sm_100) =====

	.target	sm_100

	.elftype	@"ET_EXEC"


//--------------------- .note.nv.tkinfo           --------------------------
	.section	.note.nv.tkinfo,"",@"SHT_NOTE"
	.sectionflags	@"SHF_NOTE_NV_TKINFO"
	.tkinfo
        /*0018*/ 	.word	0x00000002
        /*0030*/ 	.string	""
        /*0030*/ 	.string	"ptxas"
        /*0030*/ 	.string	"Cuda compilation tools, release 13.0, V13.0.88"
        /*0030*/ 	.string	"Build cuda_13.0.r13.0/compiler.36424714_0"
        /*0030*/ 	.string	"-arch sm_100 -m 64 "



//--------------------- .note.nv.cuinfo           --------------------------
	.section	.note.nv.cuinfo,"",@"SHT_NOTE"
	.sectionflags	@"SHF_NOTE_NV_CUINFO"
        /*0018*/ 	.short	0x0002
        /*001a*/ 	.short	0x0064
        /*001c*/ 	.short	0x0082
	.zero		2


//--------------------- .nv.info                  --------------------------
	.section	.nv.info,"",@"SHT_CUDA_INFO"
	.align	4


	//----- nvinfo : EIATTR_REGCOUNT
	.align		4
        /*0000*/ 	.byte	0x04, 0x2f
        /*0002*/ 	.short	(.L_1 - .L_0)
	.align		4
.L_0:
        /*0004*/ 	.word	index@(_Z6matMulPK6__halfS1_PS_)
        /*0008*/ 	.word	0x00000014


	//----- nvinfo : EIATTR_FRAME_SIZE
	.align		4
.L_1:
        /*000c*/ 	.byte	0x04, 0x11
        /*000e*/ 	.short	(.L_3 - .L_2)
	.align		4
.L_2:
        /*0010*/ 	.word	index@(_Z6matMulPK6__halfS1_PS_)
        /*0014*/ 	.word	0x00000000


	//----- nvinfo : EIATTR_MIN_STACK_SIZE
	.align		4
.L_3:
        /*0018*/ 	.byte	0x04, 0x12
        /*001a*/ 	.short	(.L_5 - .L_4)
	.align		4
.L_4:
        /*001c*/ 	.word	index@(_Z6matMulPK6__halfS1_PS_)
        /*0020*/ 	.word	0x00000000
.L_5:


//--------------------- .nv.compat                --------------------------
	.section	.nv.compat,"",@"SHT_CUDA_COMPAT_INFO"
	.align	4
        /*0000*/ 	.byte	0x02, 0x09, 0x00, 0x00, 0x02, 0x02, 0x01, 0x00, 0x02, 0x05, 0x05, 0x00, 0x03, 0x07, 0x01, 0x01
        /*0010*/ 	.byte	0x02, 0x03, 0x00, 0x00, 0x02, 0x06, 0x01, 0x00, 0x04, 0x0b, 0x08, 0x00, 0x09, 0x00, 0x00, 0x00
        /*0020*/ 	.byte	0x00, 0x00, 0x00, 0x00


//--------------------- .nv.info._Z6matMulPK6__halfS1_PS_ --------------------------
	.section	.nv.info._Z6matMulPK6__halfS1_PS_,"",@"SHT_CUDA_INFO"
	.sectionflags	@""
	.align	4


	//----- nvinfo : EIATTR_CUDA_API_VERSION
	.align		4
        /*0000*/ 	.byte	0x04, 0x37
        /*0002*/ 	.short	(.L_7 - .L_6)
.L_6:
        /*0004*/ 	.word	0x00000082


	//----- nvinfo : EIATTR_KPARAM_INFO
	.align		4
.L_7:
        /*0008*/ 	.byte	0x04, 0x17
        /*000a*/ 	.short	(.L_9 - .L_8)
.L_8:
        /*000c*/ 	.word	0x00000000
        /*0010*/ 	.short	0x0002
        /*0012*/ 	.short	0x0010
        /*0014*/ 	.byte	0x00, 0xf5, 0x21, 0x00


	//----- nvinfo : EIATTR_KPARAM_INFO
	.align		4
.L_9:
        /*0018*/ 	.byte	0x04, 0x17
        /*001a*/ 	.short	(.L_11 - .L_10)
.L_10:
        /*001c*/ 	.word	0x00000000
        /*0020*/ 	.short	0x0001
        /*0022*/ 	.short	0x0008
        /*0024*/ 	.byte	0x00, 0xf5, 0x21, 0x00


	//----- nvinfo : EIATTR_KPARAM_INFO
	.align		4
.L_11:
        /*0028*/ 	.byte	0x04, 0x17
        /*002a*/ 	.short	(.L_13 - .L_12)
.L_12:
        /*002c*/ 	.word	0x00000000
        /*0030*/ 	.short	0x0000
        /*0032*/ 	.short	0x0000
        /*0034*/ 	.byte	0x00, 0xf5, 0x21, 0x00


	//----- nvinfo : EIATTR_SPARSE_MMA_MASK
	.align		4
.L_13:
        /*0038*/ 	.byte	0x03, 0x50
        /*003a*/ 	.short	0x0000


	//----- nvinfo : EIATTR_WMMA_USED
	.align		4
        /*003c*/ 	.byte	0x01, 0x2b
	.zero		2


	//----- nvinfo : EIATTR_MAXREG_COUNT
	.align		4
        /*0040*/ 	.byte	0x03, 0x1b
        /*0042*/ 	.short	0x00ff


	//----- nvinfo : EIATTR_MERCURY_ISA_VERSION
	.align		4
        /*0044*/ 	.byte	0x03, 0x5f
        /*0046*/ 	.short	0x0101


	//----- nvinfo : EIATTR_VRC_CTA_INIT_COUNT
	.align		4
        /*0048*/ 	.byte	0x02, 0x4a
	.zero		1
	.zero		1


	//----- nvinfo : EIATTR_EXIT_INSTR_OFFSETS
	.align		4
        /*004c*/ 	.byte	0x04, 0x1c
        /*004e*/ 	.short	(.L_15 - .L_14)


	//   ....[0]....
.L_14:
        /*0050*/ 	.word	0x00000250


	//----- nvinfo : EIATTR_CBANK_PARAM_SIZE
	.align		4
.L_15:
        /*0054*/ 	.byte	0x03, 0x19
        /*0056*/ 	.short	0x0018


	//----- nvinfo : EIATTR_PARAM_CBANK
	.align		4
        /*0058*/ 	.byte	0x04, 0x0a
        /*005a*/ 	.short	(.L_17 - .L_16)
	.align		4
.L_16:
        /*005c*/ 	.word	index@(.nv.constant0._Z6matMulPK6__halfS1_PS_)
        /*0060*/ 	.short	0x0380
        /*0062*/ 	.short	0x0018


	//----- nvinfo : EIATTR_SW_WAR
	.align		4
.L_17:
        /*0064*/ 	.byte	0x04, 0x36
        /*0066*/ 	.short	(.L_19 - .L_18)
.L_18:
        /*0068*/ 	.word	0x00000008
.L_19:


//--------------------- .nv.callgraph             --------------------------
	.section	.nv.callgraph,"",@"SHT_CUDA_CALLGRAPH"
	.align	4
	.sectionentsize	8
	.align		4
        /*0000*/ 	.word	0x00000000
	.align		4
        /*0004*/ 	.word	0xffffffff
	.align		4
        /*0008*/ 	.word	0x00000000
	.align		4
        /*000c*/ 	.word	0xfffffffe
	.align		4
        /*0010*/ 	.word	0x00000000
	.align		4
        /*0014*/ 	.word	0xfffffffd
	.align		4
        /*0018*/ 	.word	0x00000000
	.align		4
        /*001c*/ 	.word	0xfffffffc


//--------------------- .text._Z6matMulPK6__halfS1_PS_ --------------------------
	.section	.text._Z6matMulPK6__halfS1_PS_,"ax",@progbits
	.align	128
        .global         _Z6matMulPK6__halfS1_PS_
        .type           _Z6matMulPK6__halfS1_PS_,@function
        .size           _Z6matMulPK6__halfS1_PS_,(.L_x_1 - _Z6matMulPK6__halfS1_PS_)
        .other          _Z6matMulPK6__halfS1_PS_,@"STO_CUDA_ENTRY STV_DEFAULT"
_Z6matMulPK6__halfS1_PS_:
.text._Z6matMulPK6__halfS1_PS_:
[----:B------:R-:W-:Y:S01]  /*0000*/  LDC R1, c[0x0][0x37c] ;  /* 0x0000df00ff017b82 */ /* 0x000fe20000000800 */
[----:B------:R-:W0:Y:S01]  /*0010*/  S2R R5, SR_LANEID ;  /* 0x0000000000057919 */ /* 0x000e220000000000 */
[----:B------:R-:W1:Y:S01]  /*0020*/  LDCU.128 UR8, c[0x0][0x380] ;  /* 0x00007000ff0877ac */ /* 0x000e620008000c00 */
[----:B------:R-:W-:Y:S01]  /*0030*/  IMAD.MOV.U32 R3, RZ, RZ, RZ ;  /* 0x000000ffff037224 */ /* 0x000fe200078e00ff */
[----:B------:R-:W2:Y:S01]  /*0040*/  LDCU.64 UR4, c[0x0][0x358] ;  /* 0x00006b00ff0477ac */ /* 0x000ea20008000a00 */
[----:B------:R-:W3:Y:S01]  /*0050*/  LDCU.64 UR6, c[0x0][0x390] ;  /* 0x00007200ff0677ac */ /* 0x000ee20008000a00 */
[----:B0-----:R-:W-:Y:S02]  /*0060*/  LOP3.LUT R2, R5, 0x3, RZ, 0xc0, !PT ;  /* 0x0000000305027812 */ /* 0x001fe400078ec0ff */
[----:B------:R-:W-:-:S05]  /*0070*/  SHF.R.U32.HI R5, RZ, 0x2, R5 ;  /* 0x00000002ff057819 */ /* 0x000fca0000011605 */
[----:B------:R-:W-:-:S03]  /*0080*/  IMAD.WIDE.U32 R2, R5, 0x8, R2 ;  /* 0x0000000805027825 */ /* 0x000fc600078e0002 */
[----:B-1----:R-:W-:-:S04]  /*0090*/  LEA R8, P0, R2, UR8, 0x2 ;  /* 0x0000000802087c11 */ /* 0x002fc8000f8010ff */
[----:B------:R-:W-:-:S05]  /*00a0*/  LEA.HI.X R9, R2, UR9, R3, 0x2, P0 ;  /* 0x0000000902097c11 */ /* 0x000fca00080f1403 */
[----:B--2---:R-:W2:Y:S04]  /*00b0*/  LDG.E R4, desc[UR4][R8.64] ;  /* 0x0000000408047981 */ /* 0x004ea8000c1e1900 */
[----:B------:R-:W4:Y:S04]  /*00c0*/  LDG.E R0, desc[UR4][R8.64+0x10] ;  /* 0x0000100408007981 */ /* 0x000f28000c1e1900 */
[----:B------:R-:W5:Y:S04]  /*00d0*/  LDG.E R6, desc[UR4][R8.64+0x100] ;  /* 0x0001000408067981 */ /* 0x000f68000c1e1900 */
[----:B------:R-:W3:Y:S01]  /*00e0*/  LDG.E R7, desc[UR4][R8.64+0x110] ;  /* 0x0001100408077981 */ /* 0x000ee2000c1e1900 */
[----:B------:R-:W-:-:S04]  /*00f0*/  LEA R10, P0, R2, UR10, 0x2 ;  /* 0x0000000a020a7c11 */ /* 0x000fc8000f8010ff */
[----:B------:R-:W-:-:S05]  /*0100*/  LEA.HI.X R11, R2, UR11, R3, 0x2, P0 ;  /* 0x0000000b020b7c11 */ /* 0x000fca00080f1403 */
[----:B------:R-:W3:Y:S04]  /*0110*/  LDG.E R12, desc[UR4][R10.64] ;  /* 0x000000040a0c7981 */ /* 0x000ee8000c1e1900 */
[----:B------:R-:W3:Y:S04]  /*0120*/  LDG.E R13, desc[UR4][R10.64+0x10] ;  /* 0x000010040a0d7981 */ /* 0x000ee8000c1e1900 */
[----:B------:R-:W3:Y:S04]  /*0130*/  LDG.E R14, desc[UR4][R10.64+0x100] ;  /* 0x000100040a0e7981 */ /* 0x000ee8000c1e1900 */
[----:B------:R-:W3:Y:S04]  /*0140*/  LDG.E R15, desc[UR4][R10.64+0x110] ;  /* 0x000110040a0f7981 */ /* 0x000ee8000c1e1900 */
[----:B--2---:R-:W-:Y:S04]  /*0150*/  MOVM.16.MT88 R4, R4 ;  /* 0x000000000404723a */ /* 0x004fe80000000000 */
[----:B----4-:R-:W-:Y:S04]  /*0160*/  MOVM.16.MT88 R5, R0 ;  /* 0x000000000005723a */ /* 0x010fe80000000000 */
[----:B-----5:R-:W-:Y:S04]  /*0170*/  MOVM.16.MT88 R6, R6 ;  /* 0x000000000606723a */ /* 0x020fe80000000000 */
[----:B---3--:R-:W0:Y:S02]  /*0180*/  MOVM.16.MT88 R7, R7 ;  /* 0x000000000707723a */ /* 0x008e240000000000 */
[C---:B0-----:R-:W-:Y:S08]  /*0190*/  HMMA.16816.F16 R12, R4.reuse, R12, RZ ;  /* 0x0000000c040c723c */ /* 0x041ff000000008ff */
[----:B------:R-:W-:Y:S01]  /*01a0*/  HMMA.16816.F16 R14, R4, R14, RZ ;  /* 0x0000000e040e723c */ /* 0x000fe200000008ff */
[----:B------:R-:W-:-:S04]  /*01b0*/  LEA R4, P0, R2, UR6, 0x2 ;  /* 0x0000000602047c11 */ /* 0x000fc8000f8010ff */
[----:B------:R-:W-:-:S06]  /*01c0*/  LEA.HI.X R5, R2, UR7, R3, 0x2, P0 ;  /* 0x0000000702057c11 */ /* 0x000fcc00080f1403 */
[----:B------:R-:W0:Y:S04]  /*01d0*/  MOVM.16.MT88 R9, R12 ;  /* 0x000000000c09723a */ /* 0x000e280000000000 */
[----:B------:R-:W1:Y:S04]  /*01e0*/  MOVM.16.MT88 R13, R13 ;  /* 0x000000000d0d723a */ /* 0x000e680000000000 */
[----:B------:R-:W2:Y:S04]  /*01f0*/  MOVM.16.MT88 R17, R14 ;  /* 0x000000000e11723a */ /* 0x000ea80000000000 */
[----:B------:R-:W3:Y:S04]  /*0200*/  MOVM.16.MT88 R15, R15 ;  /* 0x000000000f0f723a */ /* 0x000ee80000000000 */
[----:B0-----:R-:W-:Y:S04]  /*0210*/  STG.E desc[UR4][R4.64], R9 ;  /* 0x0000000904007986 */ /* 0x001fe8000c101904 */
[----:B-1----:R-:W-:Y:S04]  /*0220*/  STG.E desc[UR4][R4.64+0x10], R13 ;  /* 0x0000100d04007986 */ /* 0x002fe8000c101904 */
[----:B--2---:R-:W-:Y:S04]  /*0230*/  STG.E desc[UR4][R4.64+0x100], R17 ;  /* 0x0001001104007986 */ /* 0x004fe8000c101904 */
[----:B---3--:R-:W-:Y:S01]  /*0240*/  STG.E desc[UR4][R4.64+0x110], R15 ;  /* 0x0001100f04007986 */ /* 0x008fe2000c101904 */
[----:B------:R-:W-:Y:S05]  /*0250*/  EXIT ;  /* 0x000000000000794d */ /* 0x000fea0003800000 */
.L_x_0:
[----:B------:R-:W-:-:S00]  /*0260*/  BRA `(.L_x_0) ;  /* 0xfffffffc00fc7947 */ /* 0x000fc0000383ffff */
[----:B------:R-:W-:-:S00]  /*0270*/  NOP ;  /* 0x0000000000007918 */ /* 0x000fc00000000000 */
        /* <DEDUP_REMOVED lines=8> */
.L_x_1:


//--------------------- .nv.shared.reserved.0     --------------------------
	.section	.nv.shared.reserved.0,"aw",@nobits
	.weak		__nv_reservedSMEM_offset_0_alias
	.size		__nv_reservedSMEM_offset_0_alias, 0, 64
	.other		__nv_reservedSMEM_offset_0_alias,@"STO_CUDA_RESERVED_SHARED STV_DEFAULT"
__nv_reservedSMEM_offset_0_alias:
	.zero		0
	.zero		64


//--------------------- .nv.constant0._Z6matMulPK6__halfS1_PS_ --------------------------
	.section	.nv.constant0._Z6matMulPK6__halfS1_PS_,"a",@progbits
	.sectionflags	@""
	.align	4
.nv.constant0._Z6matMulPK6__halfS1_PS_:
	.zero		920


//--------------------- SYMBOLS --------------------------

	.type		.nv.reservedSmem.offset0,@object
	.size		.nv.reservedSmem.offset0,0x4
